//
// Generated by NVIDIA NVVM Compiler
//
// Compiler Build ID: CL-36424714
// Cuda compilation tools, release 13.0, V13.0.88
// Based on NVVM 20.0.0
//

.version 9.0
.target sm_100
.address_size 64

	// .globl	_Z18placeholder_kernelPii

.visible .entry _Z18placeholder_kernelPii(
	.param .u64 .ptr .align 1 _Z18placeholder_kernelPii_param_0,
	.param .u32 _Z18placeholder_kernelPii_param_1
)
{


	ret;

}


// ===== COMPILED SASS (sm_100) =====

	.target	sm_100

	.elftype	@"ET_EXEC"


//--------------------- .note.nv.tkinfo           --------------------------
	.section	.note.nv.tkinfo,"",@"SHT_NOTE"
	.sectionflags	@"SHF_NOTE_NV_TKINFO"
	.tkinfo
        /*0018*/ 	.word	0x00000002
        /*0030*/ 	.string	""
        /*0030*/ 	.string	"ptxas"
        /*0030*/ 	.string	"Cuda compilation tools, release 13.0, V13.0.88"
        /*0030*/ 	.string	"Build cuda_13.0.r13.0/compiler.36424714_0"
        /*0030*/ 	.string	"-arch sm_100 -m 64 "



//--------------------- .note.nv.cuinfo           --------------------------
	.section	.note.nv.cuinfo,"",@"SHT_NOTE"
	.sectionflags	@"SHF_NOTE_NV_CUINFO"
        /*0018*/ 	.short	0x0002
        /*001a*/ 	.short	0x0064
        /*001c*/ 	.short	0x0082
	.zero		2


//--------------------- .nv.info                  --------------------------
	.section	.nv.info,"",@"SHT_CUDA_INFO"
	.align	4


	//----- nvinfo : EIATTR_REGCOUNT
	.align		4
        /*0000*/ 	.byte	0x04, 0x2f
        /*0002*/ 	.short	(.L_1 - .L_0)
	.align		4
.L_0:
        /*0004*/ 	.word	index@(_Z18placeholder_kernelPii)
        /*0008*/ 	.word	0x00000004


	//----- nvinfo : EIATTR_FRAME_SIZE
	.align		4
.L_1:
        /*000c*/ 	.byte	0x04, 0x11
        /*000e*/ 	.short	(.L_3 - .L_2)
	.align		4
.L_2:
        /*0010*/ 	.word	index@(_Z18placeholder_kernelPii)
        /*0014*/ 	.word	0x00000000


	//----- nvinfo : EIATTR_MIN_STACK_SIZE
	.align		4
.L_3:
        /*0018*/ 	.byte	0x04, 0x12
        /*001a*/ 	.short	(.L_5 - .L_4)
	.align		4
.L_4:
        /*001c*/ 	.word	index@(_Z18placeholder_kernelPii)
        /*0020*/ 	.word	0x00000000
.L_5:


//--------------------- .nv.compat                --------------------------
	.section	.nv.compat,"",@"SHT_CUDA_COMPAT_INFO"
	.align	4
        /*0000*/ 	.byte	0x02, 0x09, 0x00, 0x00, 0x02, 0x02, 0x01, 0x00, 0x02, 0x05, 0x05, 0x00, 0x03, 0x07, 0x01, 0x01
        /*0010*/ 	.byte	0x02, 0x03, 0x00, 0x00, 0x02, 0x06, 0x01, 0x00, 0x04, 0x0b, 0x08, 0x00, 0x09, 0x00, 0x00, 0x00
        /*0020*/ 	.byte	0x00, 0x00, 0x00, 0x00


//--------------------- .nv.info._Z18placeholder_kernelPii --------------------------
	.section	.nv.info._Z18placeholder_kernelPii,"",@"SHT_CUDA_INFO"
	.sectionflags	@""
	.align	4


	//----- nvinfo : EIATTR_CUDA_API_VERSION
	.align		4
        /*0000*/ 	.byte	0x04, 0x37
        /*0002*/ 	.short	(.L_7 - .L_6)
.L_6:
        /*0004*/ 	.word	0x00000082


	//----- nvinfo : EIATTR_KPARAM_INFO
	.align		4
.L_7:
        /*0008*/ 	.byte	0x04, 0x17
        /*000a*/ 	.short	(.L_9 - .L_8)
.L_8:
        /*000c*/ 	.word	0x00000000
        /*0010*/ 	.short	0x0001
        /*0012*/ 	.short	0x0008
        /*0014*/ 	.byte	0x00, 0xf0, 0x11, 0x00


	//----- nvinfo : EIATTR_KPARAM_INFO
	.align		4
.L_9:
        /*0018*/ 	.byte	0x04, 0x17
        /*001a*/ 	.short	(.L_11 - .L_10)
.L_10:
        /*001c*/ 	.word	0x00000000
        /*0020*/ 	.short	0x0000
        /*0022*/ 	.short	0x0000
        /*0024*/ 	.byte	0x00, 0xf5, 0x21, 0x00


	//----- nvinfo : EIATTR_SPARSE_MMA_MASK
	.align		4
.L_11:
        /*0028*/ 	.byte	0x03, 0x50
        /*002a*/ 	.short	0x0000


	//----- nvinfo : EIATTR_MAXREG_COUNT
	.align		4
        /*002c*/ 	.byte	0x03, 0x1b
        /*002e*/ 	.short	0x00ff


	//----- nvinfo : EIATTR_MERCURY_ISA_VERSION
	.align		4
        /*0030*/ 	.byte	0x03, 0x5f
        /*0032*/ 	.short	0x0101


	//----- nvinfo : EIATTR_VRC_CTA_INIT_COUNT
	.align		4
        /*0034*/ 	.byte	0x02, 0x4a
	.zero		1
	.zero		1


	//----- nvinfo : EIATTR_EXIT_INSTR_OFFSETS
	.align		4
        /*0038*/ 	.byte	0x04, 0x1c
        /*003a*/ 	.short	(.L_13 - .L_12)


	//   ....[0]....
.L_12:
        /*003c*/ 	.word	0x00000010


	//----- nvinfo : EIATTR_CBANK_PARAM_SIZE
	.align		4
.L_13:
        /*0040*/ 	.byte	0x03, 0x19
        /*0042*/ 	.short	0x000c


	//----- nvinfo : EIATTR_PARAM_CBANK
	.align		4
        /*0044*/ 	.byte	0x04, 0x0a
        /*0046*/ 	.short	(.L_15 - .L_14)
	.align		4
.L_14:
        /*0048*/ 	.word	index@(.nv.constant0._Z18placeholder_kernelPii)
        /*004c*/ 	.short	0x0380
        /*004e*/ 	.short	0x000c


	//----- nvinfo : EIATTR_SW_WAR
	.align		4
.L_15:
        /*0050*/ 	.byte	0x04, 0x36
        /*0052*/ 	.short	(.L_17 - .L_16)
.L_16:
        /*0054*/ 	.word	0x00000008
.L_17:


//--------------------- .nv.callgraph             --------------------------
	.section	.nv.callgraph,"",@"SHT_CUDA_CALLGRAPH"
	.align	4
	.sectionentsize	8
	.align		4
        /*0000*/ 	.word	0x00000000
	.align		4
        /*0004*/ 	.word	0xffffffff
	.align		4
        /*0008*/ 	.word	0x00000000
	.align		4
        /*000c*/ 	.word	0xfffffffe
	.align		4
        /*0010*/ 	.word	0x00000000
	.align		4
        /*0014*/ 	.word	0xfffffffd
	.align		4
        /*0018*/ 	.word	0x00000000
	.align		4
        /*001c*/ 	.word	0xfffffffc


//--------------------- .text._Z18placeholder_kernelPii --------------------------
	.section	.text._Z18placeholder_kernelPii,"ax",@progbits
	.align	128
        .global         _Z18placeholder_kernelPii
        .type           _Z18placeholder_kernelPii,@function
        .size           _Z18placeholder_kernelPii,(.L_x_1 - _Z18placeholder_kernelPii)
        .other          _Z18placeholder_kernelPii,@"STO_CUDA_ENTRY STV_DEFAULT"
_Z18placeholder_kernelPii:
.text._Z18placeholder_kernelPii:
[----:B------:R-:W-:Y:S01]  /*0000*/  LDC R1, c[0x0][0x37c] ;  /* 0x0000df00ff017b82 */ /* 0x000fe20000000800 */
[----:B------:R-:W-:Y:S05]  /*0010*/  EXIT ;  /* 0x000000000000794d */ /* 0x000fea0003800000 */
.L_x_0:
[----:B------:R-:W-:-:S00]  /*0020*/  BRA `(.L_x_0) ;  /* 0xfffffffc00fc7947 */ /* 0x000fc0000383ffff */
[----:B------:R-:W-:-:S00]  /*0030*/  NOP ;  /* 0x0000000000007918 */ /* 0x000fc00000000000 */
        /* <DEDUP_REMOVED lines=12> */
.L_x_1:


//--------------------- .nv.shared.reserved.0     --------------------------
	.section	.nv.shared.reserved.0,"aw",@nobits
	.weak		__nv_reservedSMEM_offset_0_alias
	.size		__nv_reservedSMEM_offset_0_alias, 0, 64
	.other		__nv_reservedSMEM_offset_0_alias,@"STO_CUDA_RESERVED_SHARED STV_DEFAULT"
__nv_reservedSMEM_offset_0_alias:
	.zero		0
	.zero		64


//--------------------- .nv.constant0._Z18placeholder_kernelPii --------------------------
	.section	.nv.constant0._Z18placeholder_kernelPii,"a",@progbits
	.sectionflags	@""
	.align	4
.nv.constant0._Z18placeholder_kernelPii:
	.zero		908


//--------------------- SYMBOLS --------------------------

	.type		.nv.reservedSmem.offset0,@object
	.size		.nv.reservedSmem.offset0,0x4
